	.headerflags	@"EF_CUDA_TEXMODE_UNIFIED EF_CUDA_64BIT_ADDRESS EF_CUDA_ACCELERATORS EF_CUDA_SM90 EF_CUDA_VIRTUAL_SM(EF_CUDA_SM90)"
	.elftype	@"ET_EXEC"


//--------------------- .nv.info                  --------------------------
	.section	.nv.info,"",@"SHT_CUDA_INFO"
	.align	4


	//----- nvinfo : EIATTR_REGCOUNT
	.align		4
        /*0000*/ 	.byte	0x04, 0x2f
        /*0002*/ 	.short	(.L_3 - .L_2)
	.align		4
.L_2:
        /*0004*/ 	.word	index@(triton_poi_fused__native_batch_norm_legit_no_training_relu_threshold_backward_15)
        /*0008*/ 	.word	0x00000016


	//----- nvinfo : EIATTR_MIN_STACK_SIZE
	.align		4
.L_3:
        /*000c*/ 	.byte	0x04, 0x12
        /*000e*/ 	.short	(.L_5 - .L_4)
	.align		4
.L_4:
        /*0010*/ 	.word	index@(triton_poi_fused__native_batch_norm_legit_no_training_relu_threshold_backward_15)
        /*0014*/ 	.word	0x00000000


	//----- nvinfo : EIATTR_FRAME_SIZE
	.align		4
.L_5:
        /*0018*/ 	.byte	0x04, 0x11
        /*001a*/ 	.short	(.L_7 - .L_6)
	.align		4
.L_6:
        /*001c*/ 	.word	index@(triton_poi_fused__native_batch_norm_legit_no_training_relu_threshold_backward_15)
        /*0020*/ 	.word	0x00000000


	//----- nvinfo : EIATTR_MIN_STACK_SIZE
	.align		4
.L_7:
        /*0024*/ 	.byte	0x04, 0x12
        /*0026*/ 	.short	(.L_9 - .L_8)
	.align		4
.L_8:
        /*0028*/ 	.word	index@(triton_poi_fused__native_batch_norm_legit_no_training_relu_threshold_backward_15)
        /*002c*/ 	.word	0x00000000
.L_9:


//--------------------- .nv.info.triton_poi_fused__native_batch_norm_legit_no_training_relu_threshold_backward_15 --------------------------
	.section	.nv.info.triton_poi_fused__native_batch_norm_legit_no_training_relu_threshold_backward_15,"",@"SHT_CUDA_INFO"
	.sectionflags	@""
	.align	4


	//----- nvinfo : EIATTR_CUDA_API_VERSION
	.align		4
        /*0000*/ 	.byte	0x04, 0x37
        /*0002*/ 	.short	(.L_11 - .L_10)
.L_10:
        /*0004*/ 	.word	0x0000007c


	//----- nvinfo : EIATTR_KPARAM_INFO
	.align		4
.L_11:
        /*0008*/ 	.byte	0x04, 0x17
        /*000a*/ 	.short	(.L_13 - .L_12)
.L_12:
        /*000c*/ 	.word	0x00000000
        /*0010*/ 	.short	0x0008
        /*0012*/ 	.short	0x003c
        /*0014*/ 	.byte	0x00, 0xf0, 0x11, 0x00


	//----- nvinfo : EIATTR_KPARAM_INFO
	.align		4
.L_13:
        /*0018*/ 	.byte	0x04, 0x17
        /*001a*/ 	.short	(.L_15 - .L_14)
.L_14:
        /*001c*/ 	.word	0x00000000
        /*0020*/ 	.short	0x0007
        /*0022*/ 	.short	0x0038
        /*0024*/ 	.byte	0x00, 0xf0, 0x11, 0x00


	//----- nvinfo : EIATTR_KPARAM_INFO
	.align		4
.L_15:
        /*0028*/ 	.byte	0x04, 0x17
        /*002a*/ 	.short	(.L_17 - .L_16)
.L_16:
        /*002c*/ 	.word	0x00000000
        /*0030*/ 	.short	0x0006
        /*0032*/ 	.short	0x0030
        /*0034*/ 	.byte	0x00, 0xf4, 0x21, 0x00


	//----- nvinfo : EIATTR_KPARAM_INFO
	.align		4
.L_17:
        /*0038*/ 	.byte	0x04, 0x17
        /*003a*/ 	.short	(.L_19 - .L_18)
.L_18:
        /*003c*/ 	.word	0x00000000
        /*0040*/ 	.short	0x0005
        /*0042*/ 	.short	0x0028
        /*0044*/ 	.byte	0x00, 0xf4, 0x21, 0x00


	//----- nvinfo : EIATTR_KPARAM_INFO
	.align		4
.L_19:
        /*0048*/ 	.byte	0x04, 0x17
        /*004a*/ 	.short	(.L_21 - .L_20)
.L_20:
        /*004c*/ 	.word	0x00000000
        /*0050*/ 	.short	0x0004
        /*0052*/ 	.short	0x0020
        /*0054*/ 	.byte	0x00, 0xf4, 0x21, 0x00


	//----- nvinfo : EIATTR_KPARAM_INFO
	.align		4
.L_21:
        /*0058*/ 	.byte	0x04, 0x17
        /*005a*/ 	.short	(.L_23 - .L_22)
.L_22:
        /*005c*/ 	.word	0x00000000
        /*0060*/ 	.short	0x0003
        /*0062*/ 	.short	0x0018
        /*0064*/ 	.byte	0x00, 0xf4, 0x21, 0x00


	//----- nvinfo : EIATTR_KPARAM_INFO
	.align		4
.L_23:
        /*0068*/ 	.byte	0x04, 0x17
        /*006a*/ 	.short	(.L_25 - .L_24)
.L_24:
        /*006c*/ 	.word	0x00000000
        /*0070*/ 	.short	0x0002
        /*0072*/ 	.short	0x0010
        /*0074*/ 	.byte	0x00, 0xf4, 0x21, 0x00


	//----- nvinfo : EIATTR_KPARAM_INFO
	.align		4
.L_25:
        /*0078*/ 	.byte	0x04, 0x17
        /*007a*/ 	.short	(.L_27 - .L_26)
.L_26:
        /*007c*/ 	.word	0x00000000
        /*0080*/ 	.short	0x0001
        /*0082*/ 	.short	0x0008
        /*0084*/ 	.byte	0x00, 0xf4, 0x21, 0x00


	//----- nvinfo : EIATTR_KPARAM_INFO
	.align		4
.L_27:
        /*0088*/ 	.byte	0x04, 0x17
        /*008a*/ 	.short	(.L_29 - .L_28)
.L_28:
        /*008c*/ 	.word	0x00000000
        /*0090*/ 	.short	0x0000
        /*0092*/ 	.short	0x0000
        /*0094*/ 	.byte	0x00, 0xf4, 0x21, 0x00


	//----- nvinfo : EIATTR_SPARSE_MMA_MASK
	.align		4
.L_29:
        /*0098*/ 	.byte	0x03, 0x50
        /*009a*/ 	.short	0x0000


	//----- nvinfo : EIATTR_MAXREG_COUNT
	.align		4
        /*009c*/ 	.byte	0x03, 0x1b
        /*009e*/ 	.short	0x00ff


	//----- nvinfo : EIATTR_EXIT_INSTR_OFFSETS
	.align		4
        /*00a0*/ 	.byte	0x04, 0x1c
        /*00a2*/ 	.short	(.L_31 - .L_30)


	//   ....[0]....
.L_30:
        /*00a4*/ 	.word	0x00000600


	//   ....[1]....
        /*00a8*/ 	.word	0x00000620


	//----- nvinfo : EIATTR_REQNTID
	.align		4
.L_31:
        /*00ac*/ 	.byte	0x04, 0x10
        /*00ae*/ 	.short	(.L_33 - .L_32)
.L_32:
        /*00b0*/ 	.word	0x00000080
        /*00b4*/ 	.word	0x00000001
        /*00b8*/ 	.word	0x00000001


	//----- nvinfo : EIATTR_CBANK_PARAM_SIZE
	.align		4
.L_33:
        /*00bc*/ 	.byte	0x03, 0x19
        /*00be*/ 	.short	0x0040


	//----- nvinfo : EIATTR_PARAM_CBANK
	.align		4
        /*00c0*/ 	.byte	0x04, 0x0a
        /*00c2*/ 	.short	(.L_35 - .L_34)
	.align		4
.L_34:
        /*00c4*/ 	.word	index@(.nv.constant0.triton_poi_fused__native_batch_norm_legit_no_training_relu_threshold_backward_15)
        /*00c8*/ 	.short	0x0210
        /*00ca*/ 	.short	0x0040


	//----- nvinfo : EIATTR_SW_WAR
	.align		4
.L_35:
        /*00cc*/ 	.byte	0x04, 0x36
        /*00ce*/ 	.short	(.L_37 - .L_36)
.L_36:
        /*00d0*/ 	.word	0x00000008
.L_37:


//--------------------- .nv.callgraph             --------------------------
	.section	.nv.callgraph,"",@"SHT_CUDA_CALLGRAPH"
	.align	4
	.sectionentsize	8
	.align		4
        /*0000*/ 	.word	0x00000000
	.align		4
        /*0004*/ 	.word	0xffffffff
	.align		4
        /*0008*/ 	.word	0x00000000
	.align		4
        /*000c*/ 	.word	0xfffffffe
	.align		4
        /*0010*/ 	.word	0x00000000
	.align		4
        /*0014*/ 	.word	0xfffffffd
	.align		4
        /*0018*/ 	.word	0x00000000
	.align		4
        /*001c*/ 	.word	0xfffffffc


//--------------------- .nv.constant4             --------------------------
	.section	.nv.constant4,"a",@progbits
	.align	8
	.align		8
.nv.constant4:
        /*0000*/ 	.dword	_$_str
	.align		8
        /*0008*/ 	.dword	_$_str_$_2


//--------------------- .text.triton_poi_fused__native_batch_norm_legit_no_training_relu_threshold_backward_15 --------------------------
	.section	.text.triton_poi_fused__native_batch_norm_legit_no_training_relu_threshold_backward_15,"ax",@progbits
	.sectionflags	@"SHF_BARRIERS=1"
	.align	128
        .global         triton_poi_fused__native_batch_norm_legit_no_training_relu_threshold_backward_15
        .type           triton_poi_fused__native_batch_norm_legit_no_training_relu_threshold_backward_15,@function
        .size           triton_poi_fused__native_batch_norm_legit_no_training_relu_threshold_backward_15,(.L_x_1 - triton_poi_fused__native_batch_norm_legit_no_training_relu_threshold_backward_15)
        .other          triton_poi_fused__native_batch_norm_legit_no_training_relu_threshold_backward_15,@"STO_CUDA_ENTRY STV_DEFAULT"
triton_poi_fused__native_batch_norm_legit_no_training_relu_threshold_backward_15:
.text.triton_poi_fused__native_batch_norm_legit_no_training_relu_threshold_backward_15:
[----:B------:R-:W0:Y:S01]  /*0000*/  LDC R1, c[0x0][0x28] ;  /* 0x00000a00ff017b82 */ /* 0x000e220000000800 */
[----:B------:R-:W1:Y:S07]  /*0010*/  S2R R12, SR_TID.X ;  /* 0x00000000000c7919 */ /* 0x000e6e0000002100 */
[----:B------:R-:W2:Y:S01]  /*0020*/  LDC.64 R4, c[0x0][0x220] ;  /* 0x00008800ff047b82 */ /* 0x000ea20000000a00 */
[----:B------:R-:W-:Y:S01]  /*0030*/  ULDC.64 UR6, c[0x0][0x208] ;  /* 0x0000820000067ab9 */ /* 0x000fe20000000a00 */
[----:B------:R-:W3:Y:S01]  /*0040*/  S2R R0, SR_CTAID.Y ;  /* 0x0000000000007919 */ /* 0x000ee20000002600 */
[----:B------:R-:W4:Y:S05]  /*0050*/  S2R R7, SR_CTAID.X ;  /* 0x0000000000077919 */ /* 0x000f2a0000002500 */
[----:B------:R-:W5:Y:S08]  /*0060*/  LDC.64 R14, c[0x0][0x218] ;  /* 0x00008600ff0e7b82 */ /* 0x000f700000000a00 */
[----:B------:R-:W4:Y:S08]  /*0070*/  LDC.64 R18, c[0x0][0x210] ;  /* 0x00008400ff127b82 */ /* 0x000f300000000a00 */
[----:B------:R-:W5:Y:S01]  /*0080*/  LDC.64 R8, c[0x0][0x228] ;  /* 0x00008a00ff087b82 */ /* 0x000f620000000a00 */
[----:B-1----:R-:W-:-:S07]  /*0090*/  IMAD.SHL.U32 R13, R12, 0x2, RZ ;  /* 0x000000020c0d7824 */ /* 0x002fce00078e00ff */
[----:B------:R-:W1:Y:S01]  /*00a0*/  LDC.64 R10, c[0x0][0x230] ;  /* 0x00008c00ff0a7b82 */ /* 0x000e620000000a00 */
[--C-:B---3--:R-:W-:Y:S02]  /*00b0*/  SHF.R.S32.HI R2, RZ, 0x17, R0.reuse ;  /* 0x00000017ff027819 */ /* 0x108fe40000011400 */
[----:B------:R-:W-:Y:S02]  /*00c0*/  LOP3.LUT R13, R13, 0xfe, RZ, 0xc0, !PT ;  /* 0x000000fe0d0d7812 */ /* 0x000fe400078ec0ff */
[----:B------:R-:W-:Y:S02]  /*00d0*/  SGXT R2, R2, 0x1 ;  /* 0x000000010202781a */ /* 0x000fe40000000200 */
[----:B------:R-:W-:-:S04]  /*00e0*/  PRMT R17, R13, 0x6540, R0 ;  /* 0x000065400d117816 */ /* 0x000fc80000000000 */
[----:B------:R-:W-:-:S04]  /*00f0*/  LEA.HI R2, R2, R17, RZ, 0x8 ;  /* 0x0000001102027211 */ /* 0x000fc800078f40ff */
[----:B------:R-:W-:-:S05]  /*0100*/  LOP3.LUT R6, R2, 0xffffff00, RZ, 0xc0, !PT ;  /* 0xffffff0002067812 */ /* 0x000fca00078ec0ff */
[----:B------:R-:W-:-:S04]  /*0110*/  IMAD.IADD R17, R17, 0x1, -R6 ;  /* 0x0000000111117824 */ /* 0x000fc800078e0a06 */
[----:B--2---:R-:W-:-:S06]  /*0120*/  IMAD.WIDE R4, R17, 0x4, R4 ;  /* 0x0000000411047825 */ /* 0x004fcc00078e0204 */
[----:B------:R-:W2:Y:S01]  /*0130*/  LDG.E.EL.64 R4, desc[UR6][R4.64] ;  /* 0x0000000604047981 */ /* 0x000ea2000c2e1b00 */
[----:B------:R-:W-:Y:S01]  /*0140*/  IMAD.SHL.U32 R2, R2, 0x4, RZ ;  /* 0x0000000402027824 */ /* 0x000fe200078e00ff */
[C---:B----4-:R-:W-:Y:S01]  /*0150*/  ISETP.GE.AND P0, PT, R7.reuse, 0x4, PT ;  /* 0x000000040700780c */ /* 0x050fe20003f06270 */
[----:B------:R-:W-:Y:S02]  /*0160*/  IMAD R6, R7, 0x100, R17 ;  /* 0x0000010007067824 */ /* 0x000fe400078e0211 */
[----:B-----5:R-:W-:Y:S01]  /*0170*/  IMAD.WIDE R14, R17, 0x4, R14 ;  /* 0x00000004110e7825 */ /* 0x020fe200078e020e */
[----:B------:R-:W-:-:S05]  /*0180*/  LOP3.LUT R3, R2, 0xfffffc00, RZ, 0xc0, !PT ;  /* 0xfffffc0002037812 */ /* 0x000fca00078ec0ff */
[----:B------:R-:W-:Y:S01]  /*0190*/  IMAD.IADD R6, R6, 0x1, R3 ;  /* 0x0000000106067824 */ /* 0x000fe200078e0203 */
[----:B------:R-:W-:Y:S01]  /*01a0*/  CS2R R2, SRZ ;  /* 0x0000000000027805 */ /* 0x000fe2000001ff00 */
[----:B------:R-:W3:Y:S02]  /*01b0*/  LDG.E.EL.64 R14, desc[UR6][R14.64] ;  /* 0x000000060e0e7981 */ /* 0x000ee4000c2e1b00 */
[----:B0-----:R-:W-:-:S05]  /*01c0*/  IMAD.WIDE R18, R6, 0x4, R18 ;  /* 0x0000000406127825 */ /* 0x001fca00078e0212 */
[----:B------:R-:W3:Y:S01]  /*01d0*/  @!P0 LDG.E.EL.64 R2, desc[UR6][R18.64] ;  /* 0x0000000612028981 */ /* 0x000ee2000c2e1b00 */
[----:B------:R-:W-:-:S04]  /*01e0*/  IMAD.WIDE R8, R17, 0x4, R8 ;  /* 0x0000000411087825 */ /* 0x000fc800078e0208 */
[----:B-1----:R-:W-:Y:S02]  /*01f0*/  IMAD.WIDE R10, R17, 0x4, R10 ;  /* 0x00000004110a7825 */ /* 0x002fe400078e020a */
[----:B------:R-:W4:Y:S04]  /*0200*/  LDG.E.EL.64 R8, desc[UR6][R8.64] ;  /* 0x0000000608087981 */ /* 0x000f28000c2e1b00 */
[----:B------:R-:W4:Y:S01]  /*0210*/  LDG.E.EL.64 R10, desc[UR6][R10.64] ;  /* 0x000000060a0a7981 */ /* 0x000f22000c2e1b00 */
[----:B------:R-:W0:Y:S01]  /*0220*/  S2UR UR5, SR_CgaCtaId ;  /* 0x00000000000579c3 */ /* 0x000e220000008800 */
[----:B------:R-:W-:Y:S02]  /*0230*/  UMOV UR4, 0x400 ;  /* 0x0000040000047882 */ /* 0x000fe40000000000 */
[----:B0-----:R-:W-:-:S06]  /*0240*/  UPRMT UR4, UR5, 0x654, UR4 ;  /* 0x0000065405047896 */ /* 0x001fcc0008000004 */
[----:B------:R-:W-:Y:S01]  /*0250*/  LEA R13, R13, UR4, 0x3 ;  /* 0x000000040d0d7c11 */ /* 0x000fe2000f8e18ff */
[----:B--2---:R-:W-:Y:S01]  /*0260*/  FADD R4, R4, 9.9999997473787516356e-06 ;  /* 0x3727c5ac04047421 */ /* 0x004fe20000000000 */
[----:B------:R-:W-:-:S03]  /*0270*/  FADD R5, R5, 9.9999997473787516356e-06 ;  /* 0x3727c5ac05057421 */ /* 0x000fc60000000000 */
[----:B------:R-:W0:Y:S08]  /*0280*/  MUFU.SQRT R16, R4 ;  /* 0x0000000400107308 */ /* 0x000e300000002000 */
[----:B------:R-:W1:Y:S01]  /*0290*/  MUFU.SQRT R17, R5 ;  /* 0x0000000500117308 */ /* 0x000e620000002000 */
[C---:B0-----:R-:W-:Y:S02]  /*02a0*/  FSETP.GT.AND P1, PT, R16.reuse, 8.50705917302346158658e+37, PT ;  /* 0x7e8000001000780b */ /* 0x041fe40003f24000 */
[----:B------:R-:W-:-:S02]  /*02b0*/  FSETP.GEU.AND P3, PT, R16, 1.175494350822287508e-38, PT ;  /* 0x008000001000780b */ /* 0x000fc40003f6e000 */
[C---:B-1----:R-:W-:Y:S02]  /*02c0*/  FSETP.GT.AND P2, PT, R17.reuse, 8.50705917302346158658e+37, PT ;  /* 0x7e8000001100780b */ /* 0x042fe40003f44000 */
[----:B------:R-:W-:-:S07]  /*02d0*/  FSETP.GEU.AND P4, PT, R17, 1.175494350822287508e-38, PT ;  /* 0x008000001100780b */ /* 0x000fce0003f8e000 */
[----:B------:R-:W-:Y:S01]  /*02e0*/  @P1 FMUL R16, R16, 0.25 ;  /* 0x3e80000010101820 */ /* 0x000fe20000400000 */
[----:B------:R-:W-:-:S03]  /*02f0*/  HFMA2.MMA R4, -RZ, RZ, 1.625, 0 ;  /* 0x3e800000ff047435 */ /* 0x000fc600000001ff */
[----:B------:R-:W-:Y:S01]  /*0300*/  @!P3 FMUL R16, R16, 16777216 ;  /* 0x4b8000001010b820 */ /* 0x000fe20000400000 */
[----:B------:R-:W-:-:S04]  /*0310*/  @P2 FMUL R17, R17, 0.25 ;  /* 0x3e80000011112820 */ /* 0x000fc80000400000 */
[----:B------:R-:W-:Y:S01]  /*0320*/  @!P4 FMUL R17, R17, 16777216 ;  /* 0x4b8000001111c820 */ /* 0x000fe20000400000 */
[----:B------:R-:W0:Y:S01]  /*0330*/  MUFU.RCP R16, R16 ;  /* 0x0000001000107308 */ /* 0x000e220000001000 */
[----:B------:R-:W-:-:S07]  /*0340*/  FSEL R5, R4, 1, P1 ;  /* 0x3f80000004057808 */ /* 0x000fce0000800000 */
[----:B------:R-:W1:Y:S01]  /*0350*/  MUFU.RCP R17, R17 ;  /* 0x0000001100117308 */ /* 0x000e620000001000 */
[----:B------:R-:W-:Y:S01]  /*0360*/  FSEL R4, R4, 1, P2 ;  /* 0x3f80000004047808 */ /* 0x000fe20001000000 */
[----:B------:R-:W-:-:S04]  /*0370*/  @!P3 FMUL R5, R5, 16777216 ;  /* 0x4b8000000505b820 */ /* 0x000fc80000400000 */
[----:B------:R-:W-:Y:S01]  /*0380*/  @!P4 FMUL R4, R4, 16777216 ;  /* 0x4b8000000404c820 */ /* 0x000fe20000400000 */
[----:B---3--:R-:W-:Y:S01]  /*0390*/  FADD R2, -R14, R2 ;  /* 0x000000020e027221 */ /* 0x008fe20000000100 */
[----:B0-----:R-:W-:Y:S01]  /*03a0*/  FMUL R5, R16, R5 ;  /* 0x0000000510057220 */ /* 0x001fe20000400000 */
[----:B------:R-:W-:Y:S01]  /*03b0*/  FADD R3, -R15, R3 ;  /* 0x000000030f037221 */ /* 0x000fe20000000100 */
[----:B-1----:R-:W-:Y:S02]  /*03c0*/  FMUL R4, R17, R4 ;  /* 0x0000000411047220 */ /* 0x002fe40000400000 */
[----:B------:R-:W-:Y:S02]  /*03d0*/  FMUL R5, R5, R2 ;  /* 0x0000000205057220 */ /* 0x000fe40000400000 */
[----:B------:R-:W-:Y:S02]  /*03e0*/  FMUL R4, R4, R3 ;  /* 0x0000000304047220 */ /* 0x000fe40000400000 */
[----:B----4-:R-:W-:-:S02]  /*03f0*/  FFMA R8, R8, R5, R10 ;  /* 0x0000000508087223 */ /* 0x010fc4000000000a */
[----:B------:R-:W-:-:S03]  /*0400*/  FFMA R4, R9, R4, R11 ;  /* 0x0000000409047223 */ /* 0x000fc6000000000b */
[----:B------:R-:W-:Y:S02]  /*0410*/  FSETP.GEU.AND P1, PT, R8, RZ, PT ;  /* 0x000000ff0800720b */ /* 0x000fe40003f2e000 */
[----:B------:R-:W-:Y:S02]  /*0420*/  FSETP.GEU.AND P2, PT, R4, RZ, PT ;  /* 0x000000ff0400720b */ /* 0x000fe40003f4e000 */
[----:B------:R-:W-:Y:S02]  /*0430*/  LOP3.LUT R5, R12, 0x7f, RZ, 0xc0, !PT ;  /* 0x0000007f0c057812 */ /* 0x000fe400078ec0ff */
[----:B------:R-:W-:Y:S02]  /*0440*/  FSEL R12, R8, RZ, P1 ;  /* 0x000000ff080c7208 */ /* 0x000fe40000800000 */
[----:B------:R-:W-:-:S03]  /*0450*/  FSEL R10, R4, RZ, P2 ;  /* 0x000000ff040a7208 */ /* 0x000fc60001000000 */
[----:B------:R-:W-:Y:S04]  /*0460*/  STS [R13], R12 ;  /* 0x0000000c0d007388 */ /* 0x000fe80000000800 */
[----:B------:R-:W-:Y:S01]  /*0470*/  STS [R13+0x8], R10 ;  /* 0x0000080a0d007388 */ /* 0x000fe20000000800 */
[C---:B------:R-:W-:Y:S02]  /*0480*/  LOP3.LUT R2, R5.reuse, 0x80, RZ, 0xfc, !PT ;  /* 0x0000008005027812 */ /* 0x040fe400078efcff */
[----:B------:R-:W-:Y:S01]  /*0490*/  LEA R8, R5, UR4, 0x3 ;  /* 0x0000000405087c11 */ /* 0x000fe2000f8e18ff */
[----:B------:R-:W-:Y:S01]  /*04a0*/  BAR.SYNC.DEFER_BLOCKING 0x0 ;  /* 0x0000000000007b1d */ /* 0x000fe20000010000 */
[----:B------:R-:W-:-:S07]  /*04b0*/  LEA R9, R2, UR4, 0x3 ;  /* 0x0000000402097c11 */ /* 0x000fce000f8e18ff */
[----:B------:R-:W0:Y:S01]  /*04c0*/  LDC.64 R2, c[0x0][0x238] ;  /* 0x00008e00ff027b82 */ /* 0x000e220000000a00 */
[----:B------:R-:W-:Y:S01]  /*04d0*/  IMAD.SHL.U32 R4, R0, 0x100, RZ ;  /* 0x0000010000047824 */ /* 0x000fe200078e00ff */
[----:B------:R-:W-:Y:S01]  /*04e0*/  FSETP.GTU.AND P2, PT, R12, RZ, PT ;  /* 0x000000ff0c00720b */ /* 0x000fe20003f4c000 */
[----:B------:R-:W-:Y:S01]  /*04f0*/  ULDC.64 UR4, c[0x0][0x240] ;  /* 0x0000900000047ab9 */ /* 0x000fe20000000a00 */
[----:B------:R-:W1:Y:S04]  /*0500*/  LDS R11, [R8] ;  /* 0x00000000080b7984 */ /* 0x000e680000000800 */
[----:B------:R2:W3:Y:S01]  /*0510*/  LDS R15, [R9] ;  /* 0x00000000090f7984 */ /* 0x0004e20000000800 */
[----:B------:R-:W-:Y:S02]  /*0520*/  PRMT R0, R5, 0x6540, R0 ;  /* 0x0000654005007816 */ /* 0x000fe40000000000 */
[----:B------:R-:W-:-:S02]  /*0530*/  LOP3.LUT R4, R4, 0x80, R5, 0xfe, !PT ;  /* 0x0000008004047812 */ /* 0x000fc400078efe05 */
[----:B------:R-:W-:Y:S01]  /*0540*/  FSETP.GTU.AND P1, PT, R10, RZ, PT ;  /* 0x000000ff0a00720b */ /* 0x000fe20003f2c000 */
[----:B------:R-:W-:Y:S01]  /*0550*/  IMAD R5, R0, 0x4, R7 ;  /* 0x0000000400057824 */ /* 0x000fe200078e0207 */
[----:B------:R-:W-:Y:S02]  /*0560*/  LEA R7, R4, R7, 0x2 ;  /* 0x0000000704077211 */ /* 0x000fe400078e10ff */
[----:B------:R-:W-:Y:S01]  /*0570*/  SEL R0, RZ, 0x1, P2 ;  /* 0x00000001ff007807 */ /* 0x000fe20001000000 */
[--C-:B0-----:R-:W-:Y:S01]  /*0580*/  IMAD.WIDE R4, R5, 0x4, R2.reuse ;  /* 0x0000000405047825 */ /* 0x101fe200078e0202 */
[----:B--2---:R-:W-:Y:S02]  /*0590*/  SEL R9, RZ, 0x100, P1 ;  /* 0x00000100ff097807 */ /* 0x004fe40000800000 */
[----:B------:R-:W-:Y:S01]  /*05a0*/  IADD3 R8, P1, R6, UR4, RZ ;  /* 0x0000000406087c10 */ /* 0x000fe2000ff3e0ff */
[----:B------:R-:W-:-:S04]  /*05b0*/  IMAD.WIDE R2, R7, 0x4, R2 ;  /* 0x0000000407027825 */ /* 0x000fc800078e0202 */
[----:B------:R-:W-:Y:S01]  /*05c0*/  IMAD.IADD R7, R0, 0x1, R9 ;  /* 0x0000000100077824 */ /* 0x000fe200078e0209 */
[----:B------:R-:W-:Y:S01]  /*05d0*/  LEA.HI.X.SX32 R9, R6, UR5, 0x1, P1 ;  /* 0x0000000506097c11 */ /* 0x000fe200088f0eff */
[----:B-1----:R0:W-:Y:S04]  /*05e0*/  @!P0 STG.E desc[UR6][R4.64], R11 ;  /* 0x0000000b04008986 */ /* 0x0021e8000c101906 */
[----:B---3--:R0:W-:Y:S02]  /*05f0*/  @!P0 STG.E desc[UR6][R2.64], R15 ;  /* 0x0000000f02008986 */ /* 0x0081e4000c101906 */
[----:B0-----:R-:W-:Y:S05]  /*0600*/  @P0 EXIT ;  /* 0x000000000000094d */ /* 0x001fea0003800000 */
[----:B------:R-:W-:Y:S01]  /*0610*/  STG.E.U16 desc[UR6][R8.64], R7 ;  /* 0x0000000708007986 */ /* 0x000fe2000c101506 */
[----:B------:R-:W-:Y:S05]  /*0620*/  EXIT ;  /* 0x000000000000794d */ /* 0x000fea0003800000 */
.L_x_0:
[----:B------:R-:W-:-:S00]  /*0630*/  BRA `(.L_x_0) ;  /* 0xfffffffc00fc7947 */ /* 0x000fc0000383ffff */
[----:B------:R-:W-:-:S00]  /*0640*/  NOP ;  /* 0x0000000000007918 */ /* 0x000fc00000000000 */
        /* <DEDUP_REMOVED lines=11> */
.L_x_1:


//--------------------- .nv.global.init           --------------------------
	.section	.nv.global.init,"aw",@progbits
.nv.global.init:
	.type		_$_str,@object
	.size		_$_str,(_$_str_$_2 - _$_str)
_$_str:
        /*0000*/ 	.byte	0x5f, 0x5f, 0x43, 0x55, 0x44, 0x41, 0x5f, 0x46, 0x54, 0x5a, 0x00
	.type		_$_str_$_2,@object
	.size		_$_str_$_2,(.L_1 - _$_str_$_2)
_$_str_$_2:
        /*000b*/ 	.byte	0x5f, 0x5f, 0x43, 0x55, 0x44, 0x41, 0x5f, 0x50, 0x52, 0x45, 0x43, 0x5f, 0x53, 0x51, 0x52, 0x54
        /*001b*/ 	.byte	0x00
.L_1:


//--------------------- .nv.shared.triton_poi_fused__native_batch_norm_legit_no_training_relu_threshold_backward_15 --------------------------
	.section	.nv.shared.triton_poi_fused__native_batch_norm_legit_no_training_relu_threshold_backward_15,"aw",@nobits
	.sectionflags	@""
	.align	16
	.zero		1024


//--------------------- .nv.constant0.triton_poi_fused__native_batch_norm_legit_no_training_relu_threshold_backward_15 --------------------------
	.section	.nv.constant0.triton_poi_fused__native_batch_norm_legit_no_training_relu_threshold_backward_15,"a",@progbits
	.sectionflags	@""
	.align	4
.nv.constant0.triton_poi_fused__native_batch_norm_legit_no_training_relu_threshold_backward_15:
	.zero		592
